//
// Generated by NVIDIA NVVM Compiler
//
// Compiler Build ID: CL-36424714
// Cuda compilation tools, release 13.0, V13.0.88
// Based on NVVM 20.0.0
//

.version 9.0
.target sm_100
.address_size 64

	// .globl	_Z16MatrixMultKernelPiS_S_i

.visible .entry _Z16MatrixMultKernelPiS_S_i(
	.param .u64 .ptr .align 1 _Z16MatrixMultKernelPiS_S_i_param_0,
	.param .u64 .ptr .align 1 _Z16MatrixMultKernelPiS_S_i_param_1,
	.param .u64 .ptr .align 1 _Z16MatrixMultKernelPiS_S_i_param_2,
	.param .u32 _Z16MatrixMultKernelPiS_S_i_param_3
)
{
	.reg .pred 	%p<10>;
	.reg .b32 	%r<107>;
	.reg .b64 	%rd<67>;

	ld.param.u64 	%rd14, [_Z16MatrixMultKernelPiS_S_i_param_0];
	ld.param.u64 	%rd15, [_Z16MatrixMultKernelPiS_S_i_param_1];
	ld.param.u32 	%r31, [_Z16MatrixMultKernelPiS_S_i_param_3];
	cvta.to.global.u64 	%rd1, %rd15;
	cvta.to.global.u64 	%rd2, %rd14;
	mov.u32 	%r32, %ctaid.y;
	mov.u32 	%r33, %ntid.y;
	mov.u32 	%r34, %tid.y;
	mad.lo.s32 	%r35, %r32, %r33, %r34;
	mov.u32 	%r36, %ctaid.x;
	mov.u32 	%r37, %ntid.x;
	mov.u32 	%r38, %tid.x;
	mad.lo.s32 	%r2, %r36, %r37, %r38;
	max.s32 	%r39, %r2, %r35;
	setp.ge.s32 	%p1, %r39, %r31;
	@%p1 bra 	$L__BB0_13;
	mul.lo.s32 	%r3, %r31, %r35;
	and.b32  	%r4, %r31, 7;
	setp.lt.u32 	%p2, %r31, 8;
	mov.b32 	%r101, 0;
	mov.u32 	%r106, %r101;
	@%p2 bra 	$L__BB0_4;
	and.b32  	%r101, %r31, 2147483640;
	neg.s32 	%r95, %r101;
	mul.wide.s32 	%rd16, %r31, 4;
	add.s64 	%rd3, %rd1, %rd16;
	shl.b32 	%r7, %r31, 3;
	mul.wide.s32 	%rd17, %r31, 8;
	add.s64 	%rd4, %rd1, %rd17;
	mul.wide.s32 	%rd18, %r31, 12;
	add.s64 	%rd5, %rd1, %rd18;
	mul.wide.s32 	%rd19, %r31, 16;
	add.s64 	%rd6, %rd1, %rd19;
	mul.wide.s32 	%rd20, %r31, 20;
	add.s64 	%rd7, %rd1, %rd20;
	mul.wide.s32 	%rd21, %r31, 24;
	add.s64 	%rd8, %rd1, %rd21;
	mul.wide.s32 	%rd22, %r31, 28;
	add.s64 	%rd9, %rd1, %rd22;
	mul.wide.u32 	%rd23, %r3, 4;
	add.s64 	%rd24, %rd23, %rd2;
	add.s64 	%rd66, %rd24, 16;
	mov.b32 	%r106, 0;
	mov.u32 	%r94, %r2;
$L__BB0_3:
	.pragma "nounroll";
	mul.wide.s32 	%rd25, %r94, 4;
	add.s64 	%rd26, %rd3, %rd25;
	add.s64 	%rd27, %rd4, %rd25;
	add.s64 	%rd28, %rd5, %rd25;
	add.s64 	%rd29, %rd6, %rd25;
	add.s64 	%rd30, %rd7, %rd25;
	add.s64 	%rd31, %rd8, %rd25;
	add.s64 	%rd32, %rd9, %rd25;
	add.s64 	%rd33, %rd1, %rd25;
	ld.global.u32 	%r43, [%rd66+-16];
	ld.global.u32 	%r44, [%rd33];
	mad.lo.s32 	%r45, %r44, %r43, %r106;
	ld.global.u32 	%r46, [%rd66+-12];
	ld.global.u32 	%r47, [%rd26];
	mad.lo.s32 	%r48, %r47, %r46, %r45;
	ld.global.u32 	%r49, [%rd66+-8];
	ld.global.u32 	%r50, [%rd27];
	mad.lo.s32 	%r51, %r50, %r49, %r48;
	ld.global.u32 	%r52, [%rd66+-4];
	ld.global.u32 	%r53, [%rd28];
	mad.lo.s32 	%r54, %r53, %r52, %r51;
	ld.global.u32 	%r55, [%rd66];
	ld.global.u32 	%r56, [%rd29];
	mad.lo.s32 	%r57, %r56, %r55, %r54;
	ld.global.u32 	%r58, [%rd66+4];
	ld.global.u32 	%r59, [%rd30];
	mad.lo.s32 	%r60, %r59, %r58, %r57;
	ld.global.u32 	%r61, [%rd66+8];
	ld.global.u32 	%r62, [%rd31];
	mad.lo.s32 	%r63, %r62, %r61, %r60;
	ld.global.u32 	%r64, [%rd66+12];
	ld.global.u32 	%r65, [%rd32];
	mad.lo.s32 	%r106, %r65, %r64, %r63;
	add.s32 	%r95, %r95, 8;
	add.s32 	%r94, %r94, %r7;
	add.s64 	%rd66, %rd66, 32;
	setp.ne.s32 	%p3, %r95, 0;
	@%p3 bra 	$L__BB0_3;
$L__BB0_4:
	setp.eq.s32 	%p4, %r4, 0;
	@%p4 bra 	$L__BB0_12;
	and.b32  	%r17, %r31, 3;
	setp.lt.u32 	%p5, %r4, 4;
	@%p5 bra 	$L__BB0_7;
	add.s32 	%r67, %r101, %r3;
	mul.wide.u32 	%rd34, %r67, 4;
	add.s64 	%rd35, %rd2, %rd34;
	ld.global.u32 	%r68, [%rd35];
	mad.lo.s32 	%r69, %r101, %r31, %r2;
	mul.wide.s32 	%rd36, %r69, 4;
	add.s64 	%rd37, %rd1, %rd36;
	ld.global.u32 	%r70, [%rd37];
	mad.lo.s32 	%r71, %r70, %r68, %r106;
	cvt.u64.u32 	%rd38, %r3;
	cvt.u64.u32 	%rd39, %r101;
	add.s64 	%rd40, %rd39, %rd38;
	shl.b64 	%rd41, %rd40, 2;
	add.s64 	%rd42, %rd2, %rd41;
	ld.global.u32 	%r72, [%rd42+4];
	mul.wide.s32 	%rd43, %r31, 4;
	add.s64 	%rd44, %rd37, %rd43;
	ld.global.u32 	%r73, [%rd44];
	mad.lo.s32 	%r74, %r73, %r72, %r71;
	ld.global.u32 	%r75, [%rd42+8];
	add.s64 	%rd45, %rd44, %rd43;
	ld.global.u32 	%r76, [%rd45];
	mad.lo.s32 	%r77, %r76, %r75, %r74;
	ld.global.u32 	%r78, [%rd42+12];
	add.s64 	%rd46, %rd45, %rd43;
	ld.global.u32 	%r79, [%rd46];
	mad.lo.s32 	%r106, %r79, %r78, %r77;
	add.s32 	%r101, %r101, 4;
$L__BB0_7:
	setp.eq.s32 	%p6, %r17, 0;
	@%p6 bra 	$L__BB0_12;
	setp.eq.s32 	%p7, %r17, 1;
	@%p7 bra 	$L__BB0_10;
	add.s32 	%r81, %r101, %r3;
	mul.wide.u32 	%rd47, %r81, 4;
	add.s64 	%rd48, %rd2, %rd47;
	ld.global.u32 	%r82, [%rd48];
	mad.lo.s32 	%r83, %r101, %r31, %r2;
	mul.wide.s32 	%rd49, %r83, 4;
	add.s64 	%rd50, %rd1, %rd49;
	ld.global.u32 	%r84, [%rd50];
	mad.lo.s32 	%r85, %r84, %r82, %r106;
	cvt.u64.u32 	%rd51, %r3;
	cvt.u64.u32 	%rd52, %r101;
	add.s64 	%rd53, %rd52, %rd51;
	shl.b64 	%rd54, %rd53, 2;
	add.s64 	%rd55, %rd2, %rd54;
	ld.global.u32 	%r86, [%rd55+4];
	mul.wide.s32 	%rd56, %r31, 4;
	add.s64 	%rd57, %rd50, %rd56;
	ld.global.u32 	%r87, [%rd57];
	mad.lo.s32 	%r106, %r87, %r86, %r85;
	add.s32 	%r101, %r101, 2;
$L__BB0_10:
	and.b32  	%r88, %r31, 1;
	setp.eq.b32 	%p8, %r88, 1;
	not.pred 	%p9, %p8;
	@%p9 bra 	$L__BB0_12;
	add.s32 	%r89, %r101, %r3;
	mul.wide.u32 	%rd58, %r89, 4;
	add.s64 	%rd59, %rd2, %rd58;
	ld.global.u32 	%r90, [%rd59];
	mad.lo.s32 	%r91, %r101, %r31, %r2;
	mul.wide.s32 	%rd60, %r91, 4;
	add.s64 	%rd61, %rd1, %rd60;
	ld.global.u32 	%r92, [%rd61];
	mad.lo.s32 	%r106, %r92, %r90, %r106;
$L__BB0_12:
	ld.param.u64 	%rd65, [_Z16MatrixMultKernelPiS_S_i_param_2];
	add.s32 	%r93, %r3, %r2;
	cvta.to.global.u64 	%rd62, %rd65;
	mul.wide.s32 	%rd63, %r93, 4;
	add.s64 	%rd64, %rd62, %rd63;
	st.global.u32 	[%rd64], %r106;
$L__BB0_13:
	ret;

}


// ===== COMPILED SASS (sm_100) =====

	.target	sm_100

	.elftype	@"ET_EXEC"


//--------------------- .note.nv.tkinfo           --------------------------
	.section	.note.nv.tkinfo,"",@"SHT_NOTE"
	.sectionflags	@"SHF_NOTE_NV_TKINFO"
	.tkinfo
        /*0018*/ 	.word	0x00000002
        /*0030*/ 	.string	""
        /*0030*/ 	.string	"ptxas"
        /*0030*/ 	.string	"Cuda compilation tools, release 13.0, V13.0.88"
        /*0030*/ 	.string	"Build cuda_13.0.r13.0/compiler.36424714_0"
        /*0030*/ 	.string	"-arch sm_100 -m 64 "



//--------------------- .note.nv.cuinfo           --------------------------
	.section	.note.nv.cuinfo,"",@"SHT_NOTE"
	.sectionflags	@"SHF_NOTE_NV_CUINFO"
        /*0018*/ 	.short	0x0002
        /*001a*/ 	.short	0x0064
        /*001c*/ 	.short	0x0082
	.zero		2


//--------------------- .nv.info                  --------------------------
	.section	.nv.info,"",@"SHT_CUDA_INFO"
	.align	4


	//----- nvinfo : EIATTR_REGCOUNT
	.align		4
        /*0000*/ 	.byte	0x04, 0x2f
        /*0002*/ 	.short	(.L_1 - .L_0)
	.align		4
.L_0:
        /*0004*/ 	.word	index@(_Z16MatrixMultKernelPiS_S_i)
        /*0008*/ 	.word	0x0000001e


	//----- nvinfo : EIATTR_FRAME_SIZE
	.align		4
.L_1:
        /*000c*/ 	.byte	0x04, 0x11
        /*000e*/ 	.short	(.L_3 - .L_2)
	.align		4
.L_2:
        /*0010*/ 	.word	index@(_Z16MatrixMultKernelPiS_S_i)
        /*0014*/ 	.word	0x00000000


	//----- nvinfo : EIATTR_MIN_STACK_SIZE
	.align		4
.L_3:
        /*0018*/ 	.byte	0x04, 0x12
        /*001a*/ 	.short	(.L_5 - .L_4)
	.align		4
.L_4:
        /*001c*/ 	.word	index@(_Z16MatrixMultKernelPiS_S_i)
        /*0020*/ 	.word	0x00000000
.L_5:


//--------------------- .nv.compat                --------------------------
	.section	.nv.compat,"",@"SHT_CUDA_COMPAT_INFO"
	.align	4
        /*0000*/ 	.byte	0x02, 0x09, 0x00, 0x00, 0x02, 0x02, 0x01, 0x00, 0x02, 0x05, 0x05, 0x00, 0x03, 0x07, 0x01, 0x01
        /*0010*/ 	.byte	0x02, 0x03, 0x00, 0x00, 0x02, 0x06, 0x01, 0x00, 0x04, 0x0b, 0x08, 0x00, 0x09, 0x00, 0x00, 0x00
        /*0020*/ 	.byte	0x00, 0x00, 0x00, 0x00


//--------------------- .nv.info._Z16MatrixMultKernelPiS_S_i --------------------------
	.section	.nv.info._Z16MatrixMultKernelPiS_S_i,"",@"SHT_CUDA_INFO"
	.sectionflags	@""
	.align	4


	//----- nvinfo : EIATTR_CUDA_API_VERSION
	.align		4
        /*0000*/ 	.byte	0x04, 0x37
        /*0002*/ 	.short	(.L_7 - .L_6)
.L_6:
        /*0004*/ 	.word	0x00000082


	//----- nvinfo : EIATTR_KPARAM_INFO
	.align		4
.L_7:
        /*0008*/ 	.byte	0x04, 0x17
        /*000a*/ 	.short	(.L_9 - .L_8)
.L_8:
        /*000c*/ 	.word	0x00000000
        /*0010*/ 	.short	0x0003
        /*0012*/ 	.short	0x0018
        /*0014*/ 	.byte	0x00, 0xf0, 0x11, 0x00


	//----- nvinfo : EIATTR_KPARAM_INFO
	.align		4
.L_9:
        /*0018*/ 	.byte	0x04, 0x17
        /*001a*/ 	.short	(.L_11 - .L_10)
.L_10:
        /*001c*/ 	.word	0x00000000
        /*0020*/ 	.short	0x0002
        /*0022*/ 	.short	0x0010
        /*0024*/ 	.byte	0x00, 0xf5, 0x21, 0x00


	//----- nvinfo : EIATTR_KPARAM_INFO
	.align		4
.L_11:
        /*0028*/ 	.byte	0x04, 0x17
        /*002a*/ 	.short	(.L_13 - .L_12)
.L_12:
        /*002c*/ 	.word	0x00000000
        /*0030*/ 	.short	0x0001
        /*0032*/ 	.short	0x0008
        /*0034*/ 	.byte	0x00, 0xf5, 0x21, 0x00


	//----- nvinfo : EIATTR_KPARAM_INFO
	.align		4
.L_13:
        /*0038*/ 	.byte	0x04, 0x17
        /*003a*/ 	.short	(.L_15 - .L_14)
.L_14:
        /*003c*/ 	.word	0x00000000
        /*0040*/ 	.short	0x0000
        /*0042*/ 	.short	0x0000
        /*0044*/ 	.byte	0x00, 0xf5, 0x21, 0x00


	//----- nvinfo : EIATTR_SPARSE_MMA_MASK
	.align		4
.L_15:
        /*0048*/ 	.byte	0x03, 0x50
        /*004a*/ 	.short	0x0000


	//----- nvinfo : EIATTR_MAXREG_COUNT
	.align		4
        /*004c*/ 	.byte	0x03, 0x1b
        /*004e*/ 	.short	0x00ff


	//----- nvinfo : EIATTR_MERCURY_ISA_VERSION
	.align		4
        /*0050*/ 	.byte	0x03, 0x5f
        /*0052*/ 	.short	0x0101


	//----- nvinfo : EIATTR_VRC_CTA_INIT_COUNT
	.align		4
        /*0054*/ 	.byte	0x02, 0x4a
	.zero		1
	.zero		1


	//----- nvinfo : EIATTR_EXIT_INSTR_OFFSETS
	.align		4
        /*0058*/ 	.byte	0x04, 0x1c
        /*005a*/ 	.short	(.L_17 - .L_16)


	//   ....[0]....
.L_16:
        /*005c*/ 	.word	0x000000c0


	//   ....[1]....
        /*0060*/ 	.word	0x00000a90


	//----- nvinfo : EIATTR_CBANK_PARAM_SIZE
	.align		4
.L_17:
        /*0064*/ 	.byte	0x03, 0x19
        /*0066*/ 	.short	0x001c


	//----- nvinfo : EIATTR_PARAM_CBANK
	.align		4
        /*0068*/ 	.byte	0x04, 0x0a
        /*006a*/ 	.short	(.L_19 - .L_18)
	.align		4
.L_18:
        /*006c*/ 	.word	index@(.nv.constant0._Z16MatrixMultKernelPiS_S_i)
        /*0070*/ 	.short	0x0380
        /*0072*/ 	.short	0x001c


	//----- nvinfo : EIATTR_SW_WAR
	.align		4
.L_19:
        /*0074*/ 	.byte	0x04, 0x36
        /*0076*/ 	.short	(.L_21 - .L_20)
.L_20:
        /*0078*/ 	.word	0x00000008
.L_21:


//--------------------- .nv.callgraph             --------------------------
	.section	.nv.callgraph,"",@"SHT_CUDA_CALLGRAPH"
	.align	4
	.sectionentsize	8
	.align		4
        /*0000*/ 	.word	0x00000000
	.align		4
        /*0004*/ 	.word	0xffffffff
	.align		4
        /*0008*/ 	.word	0x00000000
	.align		4
        /*000c*/ 	.word	0xfffffffe
	.align		4
        /*0010*/ 	.word	0x00000000
	.align		4
        /*0014*/ 	.word	0xfffffffd
	.align		4
        /*0018*/ 	.word	0x00000000
	.align		4
        /*001c*/ 	.word	0xfffffffc


//--------------------- .text._Z16MatrixMultKernelPiS_S_i --------------------------
	.section	.text._Z16MatrixMultKernelPiS_S_i,"ax",@progbits
	.align	128
        .global         _Z16MatrixMultKernelPiS_S_i
        .type           _Z16MatrixMultKernelPiS_S_i,@function
        .size           _Z16MatrixMultKernelPiS_S_i,(.L_x_5 - _Z16MatrixMultKernelPiS_S_i)
        .other          _Z16MatrixMultKernelPiS_S_i,@"STO_CUDA_ENTRY STV_DEFAULT"
_Z16MatrixMultKernelPiS_S_i:
.text._Z16MatrixMultKernelPiS_S_i:
[----:B------:R-:W-:Y:S01]  /*0000*/  LDC R1, c[0x0][0x37c] ;  /* 0x0000df00ff017b82 */ /* 0x000fe20000000800 */
[----:B------:R-:W0:Y:S07]  /*0010*/  S2R R0, SR_TID.Y ;  /* 0x0000000000007919 */ /* 0x000e2e0000002200 */
[----:B------:R-:W0:Y:S01]  /*0020*/  S2UR UR4, SR_CTAID.Y ;  /* 0x00000000000479c3 */ /* 0x000e220000002600 */
[----:B------:R-:W1:Y:S01]  /*0030*/  LDCU UR20, c[0x0][0x398] ;  /* 0x00007300ff1477ac */ /* 0x000e620008000800 */
[----:B------:R-:W2:Y:S06]  /*0040*/  S2R R3, SR_TID.X ;  /* 0x0000000000037919 */ /* 0x000eac0000002100 */
[----:B------:R-:W0:Y:S08]  /*0050*/  LDC R13, c[0x0][0x364] ;  /* 0x0000d900ff0d7b82 */ /* 0x000e300000000800 */
[----:B------:R-:W2:Y:S08]  /*0060*/  S2UR UR5, SR_CTAID.X ;  /* 0x00000000000579c3 */ /* 0x000eb00000002500 */
[----:B------:R-:W2:Y:S01]  /*0070*/  LDC R2, c[0x0][0x360] ;  /* 0x0000d800ff027b82 */ /* 0x000ea20000000800 */
[----:B0-----:R-:W-:-:S02]  /*0080*/  IMAD R13, R13, UR4, R0 ;  /* 0x000000040d0d7c24 */ /* 0x001fc4000f8e0200 */
[----:B--2---:R-:W-:-:S05]  /*0090*/  IMAD R0, R2, UR5, R3 ;  /* 0x0000000502007c24 */ /* 0x004fca000f8e0203 */
[----:B------:R-:W-:-:S04]  /*00a0*/  VIMNMX R2, PT, PT, R13, R0, !PT ;  /* 0x000000000d027248 */ /* 0x000fc80007fe0100 */
[----:B-1----:R-:W-:-:S13]  /*00b0*/  ISETP.GE.AND P0, PT, R2, UR20, PT ;  /* 0x0000001402007c0c */ /* 0x002fda000bf06270 */
[----:B------:R-:W-:Y:S05]  /*00c0*/  @P0 EXIT ;  /* 0x000000000000094d */ /* 0x000fea0003800000 */
[----:B------:R-:W-:Y:S01]  /*00d0*/  UISETP.GE.U32.AND UP0, UPT, UR20, 0x8, UPT ;  /* 0x000000081400788c */ /* 0x000fe2000bf06070 */
[----:B------:R-:W-:Y:S02]  /*00e0*/  HFMA2 R12, -RZ, RZ, 0, 0 ;  /* 0x00000000ff0c7431 */ /* 0x000fe400000001ff */
[----:B------:R-:W-:Y:S01]  /*00f0*/  IMAD R13, R13, UR20, RZ ;  /* 0x000000140d0d7c24 */ /* 0x000fe2000f8e02ff */
[----:B------:R-:W-:Y:S01]  /*0100*/  UMOV UR4, URZ ;  /* 0x000000ff00047c82 */ /* 0x000fe20008000000 */
[----:B------:R-:W0:Y:S04]  /*0110*/  LDCU.64 UR18, c[0x0][0x358] ;  /* 0x00006b00ff1277ac */ /* 0x000e280008000a00 */
[----:B------:R-:W-:Y:S05]  /*0120*/  BRA.U !UP0, `(.L_x_0) ;  /* 0x0000000508047547 */ /* 0x000fea000b800000 */
[----:B------:R-:W1:Y:S01]  /*0130*/  LDCU.128 UR24, c[0x0][0x380] ;  /* 0x00007000ff1877ac */ /* 0x000e620008000c00 */
[----:B------:R-:W-:Y:S02]  /*0140*/  MOV R12, RZ ;  /* 0x000000ff000c7202 */ /* 0x000fe40000000f00 */
[----:B------:R-:W-:Y:S01]  /*0150*/  MOV R14, R0 ;  /* 0x00000000000e7202 */ /* 0x000fe20000000f00 */
[----:B------:R-:W-:-:S04]  /*0160*/  ULOP3.LUT UR4, UR20, 0x7ffffff8, URZ, 0xc0, !UPT ;  /* 0x7ffffff814047892 */ /* 0x000fc8000f8ec0ff */
[----:B------:R-:W-:Y:S01]  /*0170*/  UIADD3 UR5, UPT, UPT, -UR4, URZ, URZ ;  /* 0x000000ff04057290 */ /* 0x000fe2000fffe1ff */
[----:B-1----:R-:W-:Y:S01]  /*0180*/  MOV R2, UR24 ;  /* 0x0000001800027c02 */ /* 0x002fe20008000f00 */
[----:B------:R-:W-:Y:S01]  /*0190*/  UIMAD.WIDE UR6, UR20, 0x8, UR26 ;  /* 0x00000008140678a5 */ /* 0x000fe2000f8e021a */
[----:B------:R-:W-:Y:S01]  /*01a0*/  MOV R3, UR25 ;  /* 0x0000001900037c02 */ /* 0x000fe20008000f00 */
[----:B------:R-:W-:Y:S02]  /*01b0*/  UIMAD.WIDE UR8, UR20, 0xc, UR26 ;  /* 0x0000000c140878a5 */ /* 0x000fe4000f8e021a */
[----:B------:R-:W-:Y:S01]  /*01c0*/  UIMAD.WIDE UR10, UR20, 0x10, UR26 ;  /* 0x00000010140a78a5 */ /* 0x000fe2000f8e021a */
[----:B------:R-:W-:Y:S01]  /*01d0*/  IMAD.WIDE.U32 R2, R13, 0x4, R2 ;  /* 0x000000040d027825 */ /* 0x000fe200078e0002 */
[----:B------:R-:W-:Y:S02]  /*01e0*/  UIMAD.WIDE UR12, UR20, 0x14, UR26 ;  /* 0x00000014140c78a5 */ /* 0x000fe4000f8e021a */
[----:B------:R-:W-:Y:S01]  /*01f0*/  UIMAD.WIDE UR14, UR20, 0x18, UR26 ;  /* 0x00000018140e78a5 */ /* 0x000fe2000f8e021a */
[----:B------:R-:W-:Y:S01]  /*0200*/  IADD3 R2, P0, PT, R2, 0x10, RZ ;  /* 0x0000001002027810 */ /* 0x000fe20007f1e0ff */
[----:B------:R-:W-:-:S03]  /*0210*/  UIMAD.WIDE UR16, UR20, 0x1c, UR26 ;  /* 0x0000001c141078a5 */ /* 0x000fc6000f8e021a */
[----:B------:R-:W-:-:S09]  /*0220*/  IADD3.X R3, PT, PT, RZ, R3, RZ, P0, !PT ;  /* 0x00000003ff037210 */ /* 0x000fd200007fe4ff */
.L_x_1:
[----:B------:R-:W-:Y:S01]  /*0230*/  UIMAD.WIDE UR22, UR20, 0x4, UR26 ;  /* 0x00000004141678a5 */ /* 0x000fe2000f8e021a */
[----:B------:R-:W-:Y:S02]  /*0240*/  IMAD.MOV.U32 R23, RZ, RZ, 0x4 ;  /* 0x00000004ff177424 */ /* 0x000fe400078e00ff */
[----:B------:R-:W-:Y:S01]  /*0250*/  HFMA2 R11, -RZ, RZ, 0, 2.384185791015625e-07 ;  /* 0x00000004ff0b7431 */ /* 0x000fe200000001ff */
[----:B------:R-:W-:Y:S01]  /*0260*/  MOV R25, 0x4 ;  /* 0x0000000400197802 */ /* 0x000fe20000000f00 */
[----:B0-----:R-:W2:Y:S01]  /*0270*/  LDG.E R21, desc[UR18][R2.64+-0x10] ;  /* 0xfffff01202157981 */ /* 0x001ea2000c1e1900 */
[C---:B------:R-:W-:Y:S01]  /*0280*/  IMAD.WIDE R22, R14.reuse, R23, UR26 ;  /* 0x0000001a0e167e25 */ /* 0x040fe2000f8e0217 */
[----:B------:R-:W-:Y:S02]  /*0290*/  MOV R8, UR22 ;  /* 0x0000001600087c02 */ /* 0x000fe40008000f00 */
[----:B------:R-:W-:Y:S01]  /*02a0*/  MOV R9, UR23 ;  /* 0x0000001700097c02 */ /* 0x000fe20008000f00 */
[----:B------:R-:W3:Y:S02]  /*02b0*/  LDG.E R19, desc[UR18][R2.64+-0xc] ;  /* 0xfffff41202137981 */ /* 0x000ee4000c1e1900 */
[----:B------:R-:W-:-:S02]  /*02c0*/  IMAD.WIDE R8, R14, 0x4, R8 ;  /* 0x000000040e087825 */ /* 0x000fc400078e0208 */
[----:B------:R-:W2:Y:S01]  /*02d0*/  LDG.E R22, desc[UR18][R22.64] ;  /* 0x0000001216167981 */ /* 0x000ea2000c1e1900 */
[----:B------:R-:W-:Y:S01]  /*02e0*/  MOV R5, 0x4 ;  /* 0x0000000400057802 */ /* 0x000fe20000000f00 */
[C---:B------:R-:W-:Y:S02]  /*02f0*/  IMAD.WIDE R24, R14.reuse, R25, UR6 ;  /* 0x000000060e187e25 */ /* 0x040fe4000f8e0219 */
[----:B------:R0:W3:Y:S02]  /*0300*/  LDG.E R20, desc[UR18][R8.64] ;  /* 0x0000001208147981 */ /* 0x0000e4000c1e1900 */
[----:B------:R-:W-:Y:S02]  /*0310*/  IMAD.WIDE R10, R14, R11, UR8 ;  /* 0x000000080e0a7e25 */ /* 0x000fe4000f8e020b */
[----:B------:R-:W4:Y:S04]  /*0320*/  LDG.E R18, desc[UR18][R24.64] ;  /* 0x0000001218127981 */ /* 0x000f28000c1e1900 */
[----:B------:R-:W4:Y:S01]  /*0330*/  LDG.E R17, desc[UR18][R2.64+-0x8] ;  /* 0xfffff81202117981 */ /* 0x000f22000c1e1900 */
[----:B0-----:R-:W-:-:S02]  /*0340*/  HFMA2 R9, -RZ, RZ, 0, 2.384185791015625e-07 ;  /* 0x00000004ff097431 */ /* 0x001fc400000001ff */
[----:B------:R-:W-:Y:S01]  /*0350*/  IMAD.MOV.U32 R7, RZ, RZ, 0x4 ;  /* 0x00000004ff077424 */ /* 0x000fe200078e00ff */
[----:B------:R0:W5:Y:S01]  /*0360*/  LDG.E R16, desc[UR18][R10.64] ;  /* 0x000000120a107981 */ /* 0x000162000c1e1900 */
[----:B------:R-:W-:-:S03]  /*0370*/  IMAD.WIDE R4, R14, R5, UR10 ;  /* 0x0000000a0e047e25 */ /* 0x000fc6000f8e0205 */
[----:B------:R-:W5:Y:S01]  /*0380*/  LDG.E R15, desc[UR18][R2.64+-0x4] ;  /* 0xfffffc12020f7981 */ /* 0x000f62000c1e1900 */
[C---:B------:R-:W-:Y:S01]  /*0390*/  IMAD.WIDE R6, R14.reuse, R7, UR12 ;  /* 0x0000000c0e067e25 */ /* 0x040fe2000f8e0207 */
[----:B------:R-:W-:Y:S02]  /*03a0*/  MOV R27, 0x4 ;  /* 0x00000004001b7802 */ /* 0x000fe40000000f00 */
[----:B------:R1:W5:Y:S01]  /*03b0*/  LDG.E R4, desc[UR18][R4.64] ;  /* 0x0000001204047981 */ /* 0x000362000c1e1900 */
[----:B------:R-:W-:-:S03]  /*03c0*/  IMAD.WIDE R8, R14, R9, UR14 ;  /* 0x0000000e0e087e25 */ /* 0x000fc6000f8e0209 */
[----:B------:R-:W5:Y:S01]  /*03d0*/  LDG.E R23, desc[UR18][R2.64] ;  /* 0x0000001202177981 */ /* 0x000f62000c1e1900 */
[----:B0-----:R-:W-:-:S03]  /*03e0*/  IMAD.WIDE R10, R14, R27, UR16 ;  /* 0x000000100e0a7e25 */ /* 0x001fc6000f8e021b */
[----:B------:R-:W5:Y:S04]  /*03f0*/  LDG.E R7, desc[UR18][R6.64] ;  /* 0x0000001206077981 */ /* 0x000f68000c1e1900 */
[----:B------:R-:W5:Y:S04]  /*0400*/  LDG.E R24, desc[UR18][R2.64+0x4] ;  /* 0x0000041202187981 */ /* 0x000f68000c1e1900 */
[----:B------:R-:W5:Y:S04]  /*0410*/  LDG.E R8, desc[UR18][R8.64] ;  /* 0x0000001208087981 */ /* 0x000f68000c1e1900 */
[----:B------:R-:W5:Y:S04]  /*0420*/  LDG.E R25, desc[UR18][R2.64+0x8] ;  /* 0x0000081202197981 */ /* 0x000f68000c1e1900 */
[----:B------:R-:W5:Y:S04]  /*0430*/  LDG.E R10, desc[UR18][R10.64] ;  /* 0x000000120a0a7981 */ /* 0x000f68000c1e1900 */
[----:B------:R0:W5:Y:S01]  /*0440*/  LDG.E R27, desc[UR18][R2.64+0xc] ;  /* 0x00000c12021b7981 */ /* 0x000162000c1e1900 */
[----:B------:R-:W-:-:S04]  /*0450*/  UIADD3 UR5, UPT, UPT, UR5, 0x8, URZ ;  /* 0x0000000805057890 */ /* 0x000fc8000fffe0ff */
[----:B------:R-:W-:Y:S01]  /*0460*/  UISETP.NE.AND UP0, UPT, UR5, URZ, UPT ;  /* 0x000000ff0500728c */ /* 0x000fe2000bf05270 */
[----:B-1----:R-:W-:Y:S02]  /*0470*/  MOV R5, UR20 ;  /* 0x0000001400057c02 */ /* 0x002fe40008000f00 */
[----:B0-----:R-:W-:Y:S02]  /*0480*/  IADD3 R2, P0, PT, R2, 0x20, RZ ;  /* 0x0000002002027810 */ /* 0x001fe40007f1e0ff */
[----:B------:R-:W-:Y:S02]  /*0490*/  LEA R14, R5, R14, 0x3 ;  /* 0x0000000e050e7211 */ /* 0x000fe400078e18ff */
[----:B------:R-:W-:Y:S01]  /*04a0*/  IADD3.X R3, PT, PT, RZ, R3, RZ, P0, !PT ;  /* 0x00000003ff037210 */ /* 0x000fe200007fe4ff */
[----:B--2---:R-:W-:-:S04]  /*04b0*/  IMAD R21, R21, R22, R12 ;  /* 0x0000001615157224 */ /* 0x004fc800078e020c */
[----:B---3--:R-:W-:-:S04]  /*04c0*/  IMAD R19, R19, R20, R21 ;  /* 0x0000001413137224 */ /* 0x008fc800078e0215 */
[----:B----4-:R-:W-:-:S04]  /*04d0*/  IMAD R17, R17, R18, R19 ;  /* 0x0000001211117224 */ /* 0x010fc800078e0213 */
[----:B-----5:R-:W-:-:S04]  /*04e0*/  IMAD R15, R15, R16, R17 ;  /* 0x000000100f0f7224 */ /* 0x020fc800078e0211 */
[----:B------:R-:W-:-:S04]  /*04f0*/  IMAD R4, R23, R4, R15 ;  /* 0x0000000417047224 */ /* 0x000fc800078e020f */
[----:B------:R-:W-:-:S04]  /*0500*/  IMAD R4, R24, R7, R4 ;  /* 0x0000000718047224 */ /* 0x000fc800078e0204 */
[----:B------:R-:W-:-:S04]  /*0510*/  IMAD R4, R25, R8, R4 ;  /* 0x0000000819047224 */ /* 0x000fc800078e0204 */
[----:B------:R-:W-:Y:S01]  /*0520*/  IMAD R12, R27, R10, R4 ;  /* 0x0000000a1b0c7224 */ /* 0x000fe200078e0204 */
[----:B------:R-:W-:Y:S06]  /*0530*/  BRA.U UP0, `(.L_x_1) ;  /* 0xfffffffd003c7547 */ /* 0x000fec000b83ffff */
.L_x_0:
[----:B------:R-:W-:-:S04]  /*0540*/  ULOP3.LUT UR6, UR20, 0x7, URZ, 0xc0, !UPT ;  /* 0x0000000714067892 */ /* 0x000fc8000f8ec0ff */
[----:B------:R-:W-:-:S09]  /*0550*/  UISETP.NE.AND UP0, UPT, UR6, URZ, UPT ;  /* 0x000000ff0600728c */ /* 0x000fd2000bf05270 */
[----:B------:R-:W-:Y:S05]  /*0560*/  BRA.U !UP0, `(.L_x_2) ;  /* 0x0000000508387547 */ /* 0x000fea000b800000 */
[----:B------:R-:W-:Y:S02]  /*0570*/  UISETP.GE.U32.AND UP0, UPT, UR6, 0x4, UPT ;  /* 0x000000040600788c */ /* 0x000fe4000bf06070 */
[----:B------:R-:W-:-:S04]  /*0580*/  ULOP3.LUT UR5, UR20, 0x3, URZ, 0xc0, !UPT ;  /* 0x0000000314057892 */ /* 0x000fc8000f8ec0ff */
[----:B------:R-:W-:-:S03]  /*0590*/  UISETP.NE.AND UP1, UPT, UR5, URZ, UPT ;  /* 0x000000ff0500728c */ /* 0x000fc6000bf25270 */
[----:B------:R-:W-:Y:S08]  /*05a0*/  BRA.U !UP0, `(.L_x_3) ;  /* 0x00000001087c7547 */ /* 0x000ff0000b800000 */
[----:B------:R-:W1:Y:S01]  /*05b0*/  LDC.64 R6, c[0x0][0x388] ;  /* 0x0000e200ff067b82 */ /* 0x000e620000000a00 */
[----:B------:R-:W2:Y:S01]  /*05c0*/  LDCU.64 UR6, c[0x0][0x380] ;  /* 0x00007000ff0677ac */ /* 0x000ea20008000a00 */
[----:B------:R-:W-:Y:S01]  /*05d0*/  IMAD.U32 R9, RZ, RZ, UR4 ;  /* 0x00000004ff097e24 */ /* 0x000fe2000f8e00ff */
[C---:B------:R-:W-:Y:S02]  /*05e0*/  IADD3 R3, PT, PT, R13.reuse, UR4, RZ ;  /* 0x000000040d037c10 */ /* 0x040fe4000fffe0ff */
[----:B------:R-:W-:Y:S01]  /*05f0*/  IADD3 R10, P0, PT, R13, UR4, RZ ;  /* 0x000000040d0a7c10 */ /* 0x000fe2000ff1e0ff */
[----:B------:R-:W-:Y:S01]  /*0600*/  IMAD R9, R9, UR20, R0 ;  /* 0x0000001409097c24 */ /* 0x000fe2000f8e0200 */
[----:B------:R-:W-:Y:S01]  /*0610*/  MOV R11, UR20 ;  /* 0x00000014000b7c02 */ /* 0x000fe20008000f00 */
[----:B------:R-:W3:Y:S01]  /*0620*/  LDC.64 R4, c[0x0][0x380] ;  /* 0x0000e000ff047b82 */ /* 0x000ee20000000a00 */
[----:B------:R-:W-:Y:S01]  /*0630*/  MOV R15, UR20 ;  /* 0x00000014000f7c02 */ /* 0x000fe20008000f00 */
[----:B-1----:R-:W-:Y:S01]  /*0640*/  IMAD.WIDE R6, R9, 0x4, R6 ;  /* 0x0000000409067825 */ /* 0x002fe200078e0206 */
[----:B------:R-:W-:-:S05]  /*0650*/  MOV R9, UR20 ;  /* 0x0000001400097c02 */ /* 0x000fca0008000f00 */
[----:B------:R-:W-:Y:S02]  /*0660*/  IMAD.WIDE R8, R9, 0x4, R6 ;  /* 0x0000000409087825 */ /* 0x000fe400078e0206 */
[----:B0-----:R-:W4:Y:S02]  /*0670*/  LDG.E R6, desc[UR18][R6.64] ;  /* 0x0000001206067981 */ /* 0x001f24000c1e1900 */
[----:B---3--:R-:W-:Y:S01]  /*0680*/  IMAD.WIDE.U32 R4, R3, 0x4, R4 ;  /* 0x0000000403047825 */ /* 0x008fe200078e0004 */
[----:B------:R-:W-:Y:S01]  /*0690*/  IADD3.X R3, PT, PT, RZ, RZ, RZ, P0, !PT ;  /* 0x000000ffff037210 */ /* 0x000fe200007fe4ff */
[----:B------:R-:W3:Y:S01]  /*06a0*/  LDG.E R17, desc[UR18][R8.64] ;  /* 0x0000001208117981 */ /* 0x000ee2000c1e1900 */
[----:B--2---:R-:W-:-:S03]  /*06b0*/  LEA R2, P0, R10, UR6, 0x2 ;  /* 0x000000060a027c11 */ /* 0x004fc6000f8010ff */
[----:B------:R-:W4:Y:S01]  /*06c0*/  LDG.E R5, desc[UR18][R4.64] ;  /* 0x0000001204057981 */ /* 0x000f22000c1e1900 */
[----:B------:R-:W-:Y:S01]  /*06d0*/  LEA.HI.X R3, R10, UR7, R3, 0x2, P0 ;  /* 0x000000070a037c11 */ /* 0x000fe200080f1403 */
[----:B------:R-:W-:-:S04]  /*06e0*/  IMAD.WIDE R10, R11, 0x4, R8 ;  /* 0x000000040b0a7825 */ /* 0x000fc800078e0208 */
[----:B------:R-:W3:Y:S01]  /*06f0*/  LDG.E R16, desc[UR18][R2.64+0x4] ;  /* 0x0000041202107981 */ /* 0x000ee2000c1e1900 */
[----:B------:R-:W-:-:S03]  /*0700*/  IMAD.WIDE R14, R15, 0x4, R10 ;  /* 0x000000040f0e7825 */ /* 0x000fc600078e020a */
[----:B------:R-:W2:Y:S04]  /*0710*/  LDG.E R19, desc[UR18][R10.64] ;  /* 0x000000120a137981 */ /* 0x000ea8000c1e1900 */
[----:B------:R-:W2:Y:S04]  /*0720*/  LDG.E R18, desc[UR18][R2.64+0x8] ;  /* 0x0000081202127981 */ /* 0x000ea8000c1e1900 */
[----:B------:R-:W5:Y:S04]  /*0730*/  LDG.E R20, desc[UR18][R2.64+0xc] ;  /* 0x00000c1202147981 */ /* 0x000f68000c1e1900 */
[----:B------:R-:W5:Y:S01]  /*0740*/  LDG.E R14, desc[UR18][R14.64] ;  /* 0x000000120e0e7981 */ /* 0x000f62000c1e1900 */
[----:B------:R-:W-:Y:S01]  /*0750*/  UIADD3 UR4, UPT, UPT, UR4, 0x4, URZ ;  /* 0x0000000404047890 */ /* 0x000fe2000fffe0ff */
[----:B----4-:R-:W-:-:S04]  /*0760*/  IMAD R5, R5, R6, R12 ;  /* 0x0000000605057224 */ /* 0x010fc800078e020c */
[----:B---3--:R-:W-:-:S04]  /*0770*/  IMAD R5, R16, R17, R5 ;  /* 0x0000001110057224 */ /* 0x008fc800078e0205 */
[----:B--2---:R-:W-:-:S04]  /*0780*/  IMAD R5, R18, R19, R5 ;  /* 0x0000001312057224 */ /* 0x004fc800078e0205 */
[----:B-----5:R-:W-:-:S07]  /*0790*/  IMAD R12, R20, R14, R5 ;  /* 0x0000000e140c7224 */ /* 0x020fce00078e0205 */
.L_x_3:
[----:B------:R-:W-:Y:S05]  /*07a0*/  BRA.U !UP1, `(.L_x_2) ;  /* 0x0000000109a87547 */ /* 0x000fea000b800000 */
[----:B------:R-:W-:Y:S01]  /*07b0*/  UISETP.NE.AND UP0, UPT, UR5, 0x1, UPT ;  /* 0x000000010500788c */ /* 0x000fe2000bf05270 */
[----:B------:R-:W-:Y:S01]  /*07c0*/  MOV R7, UR4 ;  /* 0x0000000400077c02 */ /* 0x000fe20008000f00 */
[----:B------:R-:W-:Y:S02]  /*07d0*/  ULOP3.LUT UR5, UR20, 0x1, URZ, 0xc0, !UPT ;  /* 0x0000000114057892 */ /* 0x000fe4000f8ec0ff */
[----:B------:R-:W-:Y:S02]  /*07e0*/  MOV R15, UR20 ;  /* 0x00000014000f7c02 */ /* 0x000fe40008000f00 */
[----:B------:R-:W-:Y:S01]  /*07f0*/  UISETP.NE.U32.AND UP1, UPT, UR5, 0x1, UPT ;  /* 0x000000010500788c */ /* 0x000fe2000bf25070 */
[----:B------:R-:W-:-:S04]  /*0800*/  PLOP3.LUT P1, PT, PT, PT, UP0, 0x80, 0x8 ;  /* 0x000000000008781c */ /* 0x000fc80003f2f008 */
[----:B------:R-:W1:Y:S01]  /*0810*/  @UP0 LDCU.128 UR8, c[0x0][0x380] ;  /* 0x00007000ff0807ac */ /* 0x000e620008000c00 */
[----:B------:R-:W-:Y:S01]  /*0820*/  PLOP3.LUT P0, PT, PT, PT, UP1, 0x80, 0x8 ;  /* 0x000000000008781c */ /* 0x000fe20003f0f018 */
[----:B------:R-:W2:Y:S04]  /*0830*/  @UP0 LDCU.64 UR6, c[0x0][0x380] ;  /* 0x00007000ff0607ac */ /* 0x000ea80008000a00 */
[----:B------:R-:W3:Y:S03]  /*0840*/  @!UP1 LDCU.128 UR12, c[0x0][0x380] ;  /* 0x00007000ff0c97ac */ /* 0x000ee60008000c00 */
[C---:B------:R-:W-:Y:S02]  /*0850*/  @P1 IADD3 R3, PT, PT, R13.reuse, UR4, RZ ;  /* 0x000000040d031c10 */ /* 0x040fe4000fffe0ff */
[----:B------:R-:W-:Y:S01]  /*0860*/  @P1 IADD3 R6, P2, PT, R13, UR4, RZ ;  /* 0x000000040d061c10 */ /* 0x000fe2000ff5e0ff */
[----:B------:R-:W-:Y:S01]  /*0870*/  @UP0 UIADD3 UR4, UPT, UPT, UR4, 0x2, URZ ;  /* 0x0000000204040890 */ /* 0x000fe2000fffe0ff */
[----:B-1----:R-:W-:Y:S01]  /*0880*/  MOV R11, UR9 ;  /* 0x00000009000b7c02 */ /* 0x002fe20008000f00 */
[----:B------:R-:W-:Y:S01]  /*0890*/  IMAD.U32 R10, RZ, RZ, UR8 ;  /* 0x00000008ff0a7e24 */ /* 0x000fe2000f8e00ff */
[----:B------:R-:W-:-:S02]  /*08a0*/  MOV R4, UR10 ;  /* 0x0000000a00047c02 */ /* 0x000fc40008000f00 */
[----:B------:R-:W-:Y:S01]  /*08b0*/  MOV R5, UR11 ;  /* 0x0000000b00057c02 */ /* 0x000fe20008000f00 */
[----:B------:R-:W-:-:S04]  /*08c0*/  @P1 IMAD.WIDE.U32 R10, R3, 0x4, R10 ;  /* 0x00000004030a1825 */ /* 0x000fc800078e000a */
[----:B------:R-:W-:Y:S01]  /*08d0*/  @P1 IMAD R3, R7, UR20, R0 ;  /* 0x0000001407031c24 */ /* 0x000fe2000f8e0200 */
[----:B------:R-:W-:Y:S01]  /*08e0*/  @P1 IADD3.X R7, PT, PT, RZ, RZ, RZ, P2, !PT ;  /* 0x000000ffff071210 */ /* 0x000fe200017fe4ff */
[----:B------:R-:W-:Y:S01]  /*08f0*/  IMAD.U32 R19, RZ, RZ, UR4 ;  /* 0x00000004ff137e24 */ /* 0x000fe2000f8e00ff */
[C---:B--2---:R-:W-:Y:S01]  /*0900*/  @P1 LEA R2, P2, R6.reuse, UR6, 0x2 ;  /* 0x0000000606021c11 */ /* 0x044fe2000f8410ff */
[----:B------:R-:W-:Y:S01]  /*0910*/  @P1 IMAD.WIDE R4, R3, 0x4, R4 ;  /* 0x0000000403041825 */ /* 0x000fe200078e0204 */
[----:B------:R-:W-:Y:S01]  /*0920*/  @!P0 IADD3 R17, PT, PT, R13, UR4, RZ ;  /* 0x000000040d118c10 */ /* 0x000fe2000fffe0ff */
[----:B0-----:R-:W2:Y:S01]  /*0930*/  @P1 LDG.E R11, desc[UR18][R10.64] ;  /* 0x000000120a0b1981 */ /* 0x001ea2000c1e1900 */
[----:B------:R-:W-:Y:S01]  /*0940*/  @P1 LEA.HI.X R3, R6, UR7, R7, 0x2, P2 ;  /* 0x0000000706031c11 */ /* 0x000fe200090f1407 */
[----:B------:R-:W-:Y:S01]  /*0950*/  @!P0 IMAD R19, R19, UR20, R0 ;  /* 0x0000001413138c24 */ /* 0x000fe2000f8e0200 */
[----:B---3--:R-:W-:Y:S01]  /*0960*/  MOV R6, UR12 ;  /* 0x0000000c00067c02 */ /* 0x008fe20008000f00 */
[----:B------:R-:W-:Y:S01]  /*0970*/  @P1 IMAD.WIDE R14, R15, 0x4, R4 ;  /* 0x000000040f0e1825 */ /* 0x000fe200078e0204 */
[----:B------:R-:W-:Y:S01]  /*0980*/  MOV R7, UR13 ;  /* 0x0000000d00077c02 */ /* 0x000fe20008000f00 */
[----:B------:R-:W2:Y:S01]  /*0990*/  @P1 LDG.E R4, desc[UR18][R4.64] ;  /* 0x0000001204041981 */ /* 0x000ea2000c1e1900 */
[----:B------:R-:W-:-:S02]  /*09a0*/  MOV R8, UR14 ;  /* 0x0000000e00087c02 */ /* 0x000fc40008000f00 */
[----:B------:R-:W-:Y:S01]  /*09b0*/  MOV R9, UR15 ;  /* 0x0000000f00097c02 */ /* 0x000fe20008000f00 */
[----:B------:R-:W-:Y:S01]  /*09c0*/  @!P0 IMAD.WIDE.U32 R6, R17, 0x4, R6 ;  /* 0x0000000411068825 */ /* 0x000fe200078e0006 */
[----:B------:R-:W3:Y:S03]  /*09d0*/  @P1 LDG.E R14, desc[UR18][R14.64] ;  /* 0x000000120e0e1981 */ /* 0x000ee6000c1e1900 */
[----:B------:R-:W-:Y:S01]  /*09e0*/  @!P0 IMAD.WIDE R8, R19, 0x4, R8 ;  /* 0x0000000413088825 */ /* 0x000fe200078e0208 */
[----:B------:R-:W3:Y:S04]  /*09f0*/  @P1 LDG.E R2, desc[UR18][R2.64+0x4] ;  /* 0x0000041202021981 */ /* 0x000ee8000c1e1900 */
[----:B------:R-:W4:Y:S04]  /*0a00*/  @!P0 LDG.E R7, desc[UR18][R6.64] ;  /* 0x0000001206078981 */ /* 0x000f28000c1e1900 */
[----:B------:R-:W4:Y:S01]  /*0a10*/  @!P0 LDG.E R8, desc[UR18][R8.64] ;  /* 0x0000001208088981 */ /* 0x000f22000c1e1900 */
[----:B--2---:R-:W-:-:S04]  /*0a20*/  @P1 IMAD R11, R11, R4, R12 ;  /* 0x000000040b0b1224 */ /* 0x004fc800078e020c */
[----:B---3--:R-:W-:-:S04]  /*0a30*/  @P1 IMAD R12, R2, R14, R11 ;  /* 0x0000000e020c1224 */ /* 0x008fc800078e020b */
[----:B----4-:R-:W-:-:S07]  /*0a40*/  @!P0 IMAD R12, R7, R8, R12 ;  /* 0x00000008070c8224 */ /* 0x010fce00078e020c */
.L_x_2:
[----:B------:R-:W1:Y:S01]  /*0a50*/  LDC.64 R2, c[0x0][0x390] ;  /* 0x0000e400ff027b82 */ /* 0x000e620000000a00 */
[----:B------:R-:W-:-:S05]  /*0a60*/  IADD3 R13, PT, PT, R0, R13, RZ ;  /* 0x0000000d000d7210 */ /* 0x000fca0007ffe0ff */
[----:B-1----:R-:W-:-:S05]  /*0a70*/  IMAD.WIDE R2, R13, 0x4, R2 ;  /* 0x000000040d027825 */ /* 0x002fca00078e0202 */
[----:B0-----:R-:W-:Y:S01]  /*0a80*/  STG.E desc[UR18][R2.64], R12 ;  /* 0x0000000c02007986 */ /* 0x001fe2000c101912 */
[----:B------:R-:W-:Y:S05]  /*0a90*/  EXIT ;  /* 0x000000000000794d */ /* 0x000fea0003800000 */
.L_x_4:
[----:B------:R-:W-:-:S00]  /*0aa0*/  BRA `(.L_x_4) ;  /* 0xfffffffc00fc7947 */ /* 0x000fc0000383ffff */
[----:B------:R-:W-:-:S00]  /*0ab0*/  NOP ;  /* 0x0000000000007918 */ /* 0x000fc00000000000 */
        /* <DEDUP_REMOVED lines=12> */
.L_x_5:


//--------------------- .nv.shared.reserved.0     --------------------------
	.section	.nv.shared.reserved.0,"aw",@nobits
	.weak		__nv_reservedSMEM_offset_0_alias
	.size		__nv_reservedSMEM_offset_0_alias, 0, 64
	.other		__nv_reservedSMEM_offset_0_alias,@"STO_CUDA_RESERVED_SHARED STV_DEFAULT"
__nv_reservedSMEM_offset_0_alias:
	.zero		0
	.zero		64


//--------------------- .nv.constant0._Z16MatrixMultKernelPiS_S_i --------------------------
	.section	.nv.constant0._Z16MatrixMultKernelPiS_S_i,"a",@progbits
	.sectionflags	@""
	.align	4
.nv.constant0._Z16MatrixMultKernelPiS_S_i:
	.zero		924


//--------------------- SYMBOLS --------------------------

	.type		.nv.reservedSmem.offset0,@object
	.size		.nv.reservedSmem.offset0,0x4
